//
// Generated by NVIDIA NVVM Compiler
//
// Compiler Build ID: CL-36424714
// Cuda compilation tools, release 13.0, V13.0.88
// Based on NVVM 20.0.0
//

.version 9.0
.target sm_100
.address_size 64

	// .globl	_Z23tensor_core_matvec_fp64PKdS0_PdS0_

.visible .entry _Z23tensor_core_matvec_fp64PKdS0_PdS0_(
	.param .u64 .ptr .align 1 _Z23tensor_core_matvec_fp64PKdS0_PdS0__param_0,
	.param .u64 .ptr .align 1 _Z23tensor_core_matvec_fp64PKdS0_PdS0__param_1,
	.param .u64 .ptr .align 1 _Z23tensor_core_matvec_fp64PKdS0_PdS0__param_2,
	.param .u64 .ptr .align 1 _Z23tensor_core_matvec_fp64PKdS0_PdS0__param_3
)
{
	.reg .b32 	%r<3>;
	.reg .b64 	%rd<5>;
	.reg .b64 	%fd<7>;

	ld.param.u64 	%rd1, [_Z23tensor_core_matvec_fp64PKdS0_PdS0__param_0];
	ld.param.u64 	%rd2, [_Z23tensor_core_matvec_fp64PKdS0_PdS0__param_1];
	ld.param.u64 	%rd3, [_Z23tensor_core_matvec_fp64PKdS0_PdS0__param_2];
	ld.param.u64 	%rd4, [_Z23tensor_core_matvec_fp64PKdS0_PdS0__param_3];
	mov.b32 	%r1, 4;
	wmma.load.a.sync.aligned.row.m8n8k4.f64 	{%fd1}, [%rd1], %r1;
	mov.b32 	%r2, 8;
	wmma.load.b.sync.aligned.row.m8n8k4.f64 	{%fd2}, [%rd2], %r2;
	wmma.load.c.sync.aligned.row.m8n8k4.f64 	{%fd3, %fd4}, [%rd4], %r2;
	wmma.mma.sync.aligned.row.row.m8n8k4.f64.f64.f64.f64.rn {%fd5, %fd6}, {%fd1}, {%fd2}, {%fd3, %fd4};
	wmma.store.d.sync.aligned.row.m8n8k4.f64 	[%rd3], {%fd5, %fd6}, %r2;
	ret;

}


// ===== COMPILED SASS (sm_100) =====

	.target	sm_100

	.elftype	@"ET_EXEC"


//--------------------- .note.nv.tkinfo           --------------------------
	.section	.note.nv.tkinfo,"",@"SHT_NOTE"
	.sectionflags	@"SHF_NOTE_NV_TKINFO"
	.tkinfo
        /*0018*/ 	.word	0x00000002
        /*0030*/ 	.string	""
        /*0030*/ 	.string	"ptxas"
        /*0030*/ 	.string	"Cuda compilation tools, release 13.0, V13.0.88"
        /*0030*/ 	.string	"Build cuda_13.0.r13.0/compiler.36424714_0"
        /*0030*/ 	.string	"-arch sm_100 -m 64 "



//--------------------- .note.nv.cuinfo           --------------------------
	.section	.note.nv.cuinfo,"",@"SHT_NOTE"
	.sectionflags	@"SHF_NOTE_NV_CUINFO"
        /*0018*/ 	.short	0x0002
        /*001a*/ 	.short	0x0064
        /*001c*/ 	.short	0x0082
	.zero		2


//--------------------- .nv.info                  --------------------------
	.section	.nv.info,"",@"SHT_CUDA_INFO"
	.align	4


	//----- nvinfo : EIATTR_REGCOUNT
	.align		4
        /*0000*/ 	.byte	0x04, 0x2f
        /*0002*/ 	.short	(.L_1 - .L_0)
	.align		4
.L_0:
        /*0004*/ 	.word	index@(_Z23tensor_core_matvec_fp64PKdS0_PdS0_)
        /*0008*/ 	.word	0x00000012


	//----- nvinfo : EIATTR_FRAME_SIZE
	.align		4
.L_1:
        /*000c*/ 	.byte	0x04, 0x11
        /*000e*/ 	.short	(.L_3 - .L_2)
	.align		4
.L_2:
        /*0010*/ 	.word	index@(_Z23tensor_core_matvec_fp64PKdS0_PdS0_)
        /*0014*/ 	.word	0x00000000


	//----- nvinfo : EIATTR_MIN_STACK_SIZE
	.align		4
.L_3:
        /*0018*/ 	.byte	0x04, 0x12
        /*001a*/ 	.short	(.L_5 - .L_4)
	.align		4
.L_4:
        /*001c*/ 	.word	index@(_Z23tensor_core_matvec_fp64PKdS0_PdS0_)
        /*0020*/ 	.word	0x00000000
.L_5:


//--------------------- .nv.compat                --------------------------
	.section	.nv.compat,"",@"SHT_CUDA_COMPAT_INFO"
	.align	4
        /*0000*/ 	.byte	0x02, 0x09, 0x00, 0x00, 0x02, 0x02, 0x01, 0x00, 0x02, 0x05, 0x05, 0x00, 0x03, 0x07, 0x01, 0x01
        /*0010*/ 	.byte	0x02, 0x03, 0x00, 0x00, 0x02, 0x06, 0x01, 0x00, 0x04, 0x0b, 0x08, 0x00, 0x01, 0x00, 0x00, 0x00
        /*0020*/ 	.byte	0x00, 0x00, 0x00, 0x00


//--------------------- .nv.info._Z23tensor_core_matvec_fp64PKdS0_PdS0_ --------------------------
	.section	.nv.info._Z23tensor_core_matvec_fp64PKdS0_PdS0_,"",@"SHT_CUDA_INFO"
	.sectionflags	@""
	.align	4


	//----- nvinfo : EIATTR_CUDA_API_VERSION
	.align		4
        /*0000*/ 	.byte	0x04, 0x37
        /*0002*/ 	.short	(.L_7 - .L_6)
.L_6:
        /*0004*/ 	.word	0x00000082


	//----- nvinfo : EIATTR_KPARAM_INFO
	.align		4
.L_7:
        /*0008*/ 	.byte	0x04, 0x17
        /*000a*/ 	.short	(.L_9 - .L_8)
.L_8:
        /*000c*/ 	.word	0x00000000
        /*0010*/ 	.short	0x0003
        /*0012*/ 	.short	0x0018
        /*0014*/ 	.byte	0x00, 0xf5, 0x21, 0x00


	//----- nvinfo : EIATTR_KPARAM_INFO
	.align		4
.L_9:
        /*0018*/ 	.byte	0x04, 0x17
        /*001a*/ 	.short	(.L_11 - .L_10)
.L_10:
        /*001c*/ 	.word	0x00000000
        /*0020*/ 	.short	0x0002
        /*0022*/ 	.short	0x0010
        /*0024*/ 	.byte	0x00, 0xf5, 0x21, 0x00


	//----- nvinfo : EIATTR_KPARAM_INFO
	.align		4
.L_11:
        /*0028*/ 	.byte	0x04, 0x17
        /*002a*/ 	.short	(.L_13 - .L_12)
.L_12:
        /*002c*/ 	.word	0x00000000
        /*0030*/ 	.short	0x0001
        /*0032*/ 	.short	0x0008
        /*0034*/ 	.byte	0x00, 0xf5, 0x21, 0x00


	//----- nvinfo : EIATTR_KPARAM_INFO
	.align		4
.L_13:
        /*0038*/ 	.byte	0x04, 0x17
        /*003a*/ 	.short	(.L_15 - .L_14)
.L_14:
        /*003c*/ 	.word	0x00000000
        /*0040*/ 	.short	0x0000
        /*0042*/ 	.short	0x0000
        /*0044*/ 	.byte	0x00, 0xf5, 0x21, 0x00


	//----- nvinfo : EIATTR_SPARSE_MMA_MASK
	.align		4
.L_15:
        /*0048*/ 	.byte	0x03, 0x50
        /*004a*/ 	.short	0x0000


	//----- nvinfo : EIATTR_WMMA_USED
	.align		4
        /*004c*/ 	.byte	0x01, 0x2b
	.zero		2


	//----- nvinfo : EIATTR_MAXREG_COUNT
	.align		4
        /*0050*/ 	.byte	0x03, 0x1b
        /*0052*/ 	.short	0x00ff


	//----- nvinfo : EIATTR_MERCURY_ISA_VERSION
	.align		4
        /*0054*/ 	.byte	0x03, 0x5f
        /*0056*/ 	.short	0x0101


	//----- nvinfo : EIATTR_VRC_CTA_INIT_COUNT
	.align		4
        /*0058*/ 	.byte	0x02, 0x4a
	.zero		1
	.zero		1


	//----- nvinfo : EIATTR_EXIT_INSTR_OFFSETS
	.align		4
        /*005c*/ 	.byte	0x04, 0x1c
        /*005e*/ 	.short	(.L_17 - .L_16)


	//   ....[0]....
.L_16:
        /*0060*/ 	.word	0x000001c0


	//----- nvinfo : EIATTR_CBANK_PARAM_SIZE
	.align		4
.L_17:
        /*0064*/ 	.byte	0x03, 0x19
        /*0066*/ 	.short	0x0020


	//----- nvinfo : EIATTR_PARAM_CBANK
	.align		4
        /*0068*/ 	.byte	0x04, 0x0a
        /*006a*/ 	.short	(.L_19 - .L_18)
	.align		4
.L_18:
        /*006c*/ 	.word	index@(.nv.constant0._Z23tensor_core_matvec_fp64PKdS0_PdS0_)
        /*0070*/ 	.short	0x0380
        /*0072*/ 	.short	0x0020


	//----- nvinfo : EIATTR_SW_WAR
	.align		4
.L_19:
        /*0074*/ 	.byte	0x04, 0x36
        /*0076*/ 	.short	(.L_21 - .L_20)
.L_20:
        /*0078*/ 	.word	0x00000008
.L_21:


//--------------------- .nv.callgraph             --------------------------
	.section	.nv.callgraph,"",@"SHT_CUDA_CALLGRAPH"
	.align	4
	.sectionentsize	8
	.align		4
        /*0000*/ 	.word	0x00000000
	.align		4
        /*0004*/ 	.word	0xffffffff
	.align		4
        /*0008*/ 	.word	0x00000000
	.align		4
        /*000c*/ 	.word	0xfffffffe
	.align		4
        /*0010*/ 	.word	0x00000000
	.align		4
        /*0014*/ 	.word	0xfffffffd
	.align		4
        /*0018*/ 	.word	0x00000000
	.align		4
        /*001c*/ 	.word	0xfffffffc


//--------------------- .text._Z23tensor_core_matvec_fp64PKdS0_PdS0_ --------------------------
	.section	.text._Z23tensor_core_matvec_fp64PKdS0_PdS0_,"ax",@progbits
	.align	128
        .global         _Z23tensor_core_matvec_fp64PKdS0_PdS0_
        .type           _Z23tensor_core_matvec_fp64PKdS0_PdS0_,@function
        .size           _Z23tensor_core_matvec_fp64PKdS0_PdS0_,(.L_x_1 - _Z23tensor_core_matvec_fp64PKdS0_PdS0_)
        .other          _Z23tensor_core_matvec_fp64PKdS0_PdS0_,@"STO_CUDA_ENTRY STV_DEFAULT"
_Z23tensor_core_matvec_fp64PKdS0_PdS0_:
.text._Z23tensor_core_matvec_fp64PKdS0_PdS0_:
[----:B------:R-:W-:Y:S01]  /*0000*/  LDC R1, c[0x0][0x37c] ;  /* 0x0000df00ff017b82 */ /* 0x000fe20000000800 */
[----:B------:R-:W0:Y:S01]  /*0010*/  S2R R4, SR_LANEID ;  /* 0x0000000000047919 */ /* 0x000e220000000000 */
[----:B------:R-:W1:Y:S01]  /*0020*/  LDCU.128 UR8, c[0x0][0x380] ;  /* 0x00007000ff0877ac */ /* 0x000e620008000c00 */
[----:B------:R-:W-:Y:S02]  /*0030*/  IMAD.MOV.U32 R3, RZ, RZ, RZ ;  /* 0x000000ffff037224 */ /* 0x000fe400078e00ff */
[----:B------:R-:W-:Y:S01]  /*0040*/  IMAD.MOV.U32 R5, RZ, RZ, RZ ;  /* 0x000000ffff057224 */ /* 0x000fe200078e00ff */
[----:B------:R-:W2:Y:S01]  /*0050*/  LDCU.128 UR12, c[0x0][0x390] ;  /* 0x00007200ff0c77ac */ /* 0x000ea20008000c00 */
[----:B------:R-:W-:Y:S01]  /*0060*/  IMAD.MOV.U32 R7, RZ, RZ, RZ ;  /* 0x000000ffff077224 */ /* 0x000fe200078e00ff */
[----:B------:R-:W3:Y:S01]  /*0070*/  LDCU.64 UR4, c[0x0][0x358] ;  /* 0x00006b00ff0477ac */ /* 0x000ee20008000a00 */
[C---:B0-----:R-:W-:Y:S01]  /*0080*/  LOP3.LUT R2, R4.reuse, 0x3, RZ, 0xc0, !PT ;  /* 0x0000000304027812 */ /* 0x041fe200078ec0ff */
[----:B------:R-:W-:Y:S01]  /*0090*/  IMAD.SHL.U32 R6, R4, 0x2, RZ ;  /* 0x0000000204067824 */ /* 0x000fe200078e00ff */
[----:B------:R-:W-:-:S04]  /*00a0*/  SHF.R.U32.HI R4, RZ, 0x2, R4 ;  /* 0x00000002ff047819 */ /* 0x000fc80000011604 */
[----:B------:R-:W-:Y:S01]  /*00b0*/  LOP3.LUT R6, R6, 0x6, RZ, 0xe2, !PT ;  /* 0x0000000606067812 */ /* 0x000fe200078ee2ff */
[----:B------:R-:W-:-:S04]  /*00c0*/  IMAD.WIDE.U32 R8, R4, 0x4, R2 ;  /* 0x0000000404087825 */ /* 0x000fc800078e0002 */
[----:B------:R-:W-:Y:S01]  /*00d0*/  IMAD.WIDE.U32 R2, R2, 0x8, R4 ;  /* 0x0000000802027825 */ /* 0x000fe200078e0004 */
[----:B-1----:R-:W-:-:S03]  /*00e0*/  LEA R12, P1, R8, UR8, 0x3 ;  /* 0x00000008080c7c11 */ /* 0x002fc6000f8218ff */
[----:B------:R-:W-:Y:S01]  /*00f0*/  IMAD.WIDE.U32 R6, R4, 0x8, R6 ;  /* 0x0000000804067825 */ /* 0x000fe200078e0006 */
[----:B------:R-:W-:Y:S02]  /*0100*/  LEA R4, P0, R2, UR10, 0x3 ;  /* 0x0000000a02047c11 */ /* 0x000fe4000f8018ff */
[----:B------:R-:W-:Y:S02]  /*0110*/  LEA.HI.X R13, R8, UR9, R9, 0x3, P1 ;  /* 0x00000009080d7c11 */ /* 0x000fe400088f1c09 */
[----:B--2---:R-:W-:Y:S02]  /*0120*/  LEA R14, P1, R6, UR14, 0x3 ;  /* 0x0000000e060e7c11 */ /* 0x004fe4000f8218ff */
[----:B------:R-:W-:Y:S02]  /*0130*/  LEA.HI.X R5, R2, UR11, R3, 0x3, P0 ;  /* 0x0000000b02057c11 */ /* 0x000fe400080f1c03 */
[C---:B------:R-:W-:Y:S01]  /*0140*/  LEA.HI.X R15, R6.reuse, UR15, R7, 0x3, P1 ;  /* 0x0000000f060f7c11 */ /* 0x040fe200088f1c07 */
[----:B---3--:R-:W2:Y:S04]  /*0150*/  LD.E.64 R2, desc[UR4][R12.64] ;  /* 0x000000040c027980 */ /* 0x008ea8000c101b00 */
[----:B------:R-:W2:Y:S04]  /*0160*/  LD.E.64 R4, desc[UR4][R4.64] ;  /* 0x0000000404047980 */ /* 0x000ea8000c101b00 */
[----:B------:R-:W2:Y:S02]  /*0170*/  LD.E.128 R8, desc[UR4][R14.64] ;  /* 0x000000040e087980 */ /* 0x000ea4000c101d00 */
[----:B--2---:R0:W1:Y:S02]  /*0180*/  DMMA.8x8x4 R8, R2, R4, R8 ;  /* 0x000000040208723f */ /* 0x0040640000000008 */
[----:B0-----:R-:W-:-:S04]  /*0190*/  LEA R2, P0, R6, UR12, 0x3 ;  /* 0x0000000c06027c11 */ /* 0x001fc8000f8018ff */
[----:B------:R-:W-:-:S05]  /*01a0*/  LEA.HI.X R3, R6, UR13, R7, 0x3, P0 ;  /* 0x0000000d06037c11 */ /* 0x000fca00080f1c07 */
[----:B-1----:R-:W-:Y:S01]  /*01b0*/  ST.E.128 desc[UR4][R2.64], R8 ;  /* 0x0000000802007985 */ /* 0x002fe2000c101d04 */
[----:B------:R-:W-:Y:S05]  /*01c0*/  EXIT ;  /* 0x000000000000794d */ /* 0x000fea0003800000 */
.L_x_0:
[----:B------:R-:W-:-:S00]  /*01d0*/  BRA `(.L_x_0) ;  /* 0xfffffffc00fc7947 */ /* 0x000fc0000383ffff */
[----:B------:R-:W-:-:S00]  /*01e0*/  NOP ;  /* 0x0000000000007918 */ /* 0x000fc00000000000 */
        /* <DEDUP_REMOVED lines=9> */
.L_x_1:


//--------------------- .nv.shared.reserved.0     --------------------------
	.section	.nv.shared.reserved.0,"aw",@nobits
	.weak		__nv_reservedSMEM_offset_0_alias
	.size		__nv_reservedSMEM_offset_0_alias, 0, 64
	.other		__nv_reservedSMEM_offset_0_alias,@"STO_CUDA_RESERVED_SHARED STV_DEFAULT"
__nv_reservedSMEM_offset_0_alias:
	.zero		0
	.zero		64


//--------------------- .nv.constant0._Z23tensor_core_matvec_fp64PKdS0_PdS0_ --------------------------
	.section	.nv.constant0._Z23tensor_core_matvec_fp64PKdS0_PdS0_,"a",@progbits
	.sectionflags	@""
	.align	4
.nv.constant0._Z23tensor_core_matvec_fp64PKdS0_PdS0_:
	.zero		928


//--------------------- SYMBOLS --------------------------

	.type		.nv.reservedSmem.offset0,@object
	.size		.nv.reservedSmem.offset0,0x4
